	.headerflags	@"EF_CUDA_TEXMODE_UNIFIED EF_CUDA_64BIT_ADDRESS EF_CUDA_ACCELERATORS EF_CUDA_SM90 EF_CUDA_VIRTUAL_SM(EF_CUDA_SM90)"
	.elftype	@"ET_EXEC"


//--------------------- .nv.info                  --------------------------
	.section	.nv.info,"",@"SHT_CUDA_INFO"
	.align	4


	//----- nvinfo : EIATTR_REGCOUNT
	.align		4
        /*0000*/ 	.byte	0x04, 0x2f
        /*0002*/ 	.short	(.L_3 - .L_2)
	.align		4
.L_2:
        /*0004*/ 	.word	index@(triton_poi_fused__native_batch_norm_legit_no_training__prelu_kernel_add_24)
        /*0008*/ 	.word	0x00000020


	//----- nvinfo : EIATTR_MIN_STACK_SIZE
	.align		4
.L_3:
        /*000c*/ 	.byte	0x04, 0x12
        /*000e*/ 	.short	(.L_5 - .L_4)
	.align		4
.L_4:
        /*0010*/ 	.word	index@(triton_poi_fused__native_batch_norm_legit_no_training__prelu_kernel_add_24)
        /*0014*/ 	.word	0x00000000


	//----- nvinfo : EIATTR_FRAME_SIZE
	.align		4
.L_5:
        /*0018*/ 	.byte	0x04, 0x11
        /*001a*/ 	.short	(.L_7 - .L_6)
	.align		4
.L_6:
        /*001c*/ 	.word	index@(triton_poi_fused__native_batch_norm_legit_no_training__prelu_kernel_add_24)
        /*0020*/ 	.word	0x00000000


	//----- nvinfo : EIATTR_MIN_STACK_SIZE
	.align		4
.L_7:
        /*0024*/ 	.byte	0x04, 0x12
        /*0026*/ 	.short	(.L_9 - .L_8)
	.align		4
.L_8:
        /*0028*/ 	.word	index@(triton_poi_fused__native_batch_norm_legit_no_training__prelu_kernel_add_24)
        /*002c*/ 	.word	0x00000000
.L_9:


//--------------------- .nv.info.triton_poi_fused__native_batch_norm_legit_no_training__prelu_kernel_add_24 --------------------------
	.section	.nv.info.triton_poi_fused__native_batch_norm_legit_no_training__prelu_kernel_add_24,"",@"SHT_CUDA_INFO"
	.sectionflags	@""
	.align	4


	//----- nvinfo : EIATTR_CUDA_API_VERSION
	.align		4
        /*0000*/ 	.byte	0x04, 0x37
        /*0002*/ 	.short	(.L_11 - .L_10)
.L_10:
        /*0004*/ 	.word	0x0000007c


	//----- nvinfo : EIATTR_KPARAM_INFO
	.align		4
.L_11:
        /*0008*/ 	.byte	0x04, 0x17
        /*000a*/ 	.short	(.L_13 - .L_12)
.L_12:
        /*000c*/ 	.word	0x00000000
        /*0010*/ 	.short	0x0013
        /*0012*/ 	.short	0x0098
        /*0014*/ 	.byte	0x00, 0xf0, 0x11, 0x00


	//----- nvinfo : EIATTR_KPARAM_INFO
	.align		4
.L_13:
        /*0018*/ 	.byte	0x04, 0x17
        /*001a*/ 	.short	(.L_15 - .L_14)
.L_14:
        /*001c*/ 	.word	0x00000000
        /*0020*/ 	.short	0x0012
        /*0022*/ 	.short	0x0090
        /*0024*/ 	.byte	0x00, 0xf4, 0x21, 0x00


	//----- nvinfo : EIATTR_KPARAM_INFO
	.align		4
.L_15:
        /*0028*/ 	.byte	0x04, 0x17
        /*002a*/ 	.short	(.L_17 - .L_16)
.L_16:
        /*002c*/ 	.word	0x00000000
        /*0030*/ 	.short	0x0011
        /*0032*/ 	.short	0x0088
        /*0034*/ 	.byte	0x00, 0xf4, 0x21, 0x00


	//----- nvinfo : EIATTR_KPARAM_INFO
	.align		4
.L_17:
        /*0038*/ 	.byte	0x04, 0x17
        /*003a*/ 	.short	(.L_19 - .L_18)
.L_18:
        /*003c*/ 	.word	0x00000000
        /*0040*/ 	.short	0x0010
        /*0042*/ 	.short	0x0080
        /*0044*/ 	.byte	0x00, 0xf4, 0x21, 0x00


	//----- nvinfo : EIATTR_KPARAM_INFO
	.align		4
.L_19:
        /*0048*/ 	.byte	0x04, 0x17
        /*004a*/ 	.short	(.L_21 - .L_20)
.L_20:
        /*004c*/ 	.word	0x00000000
        /*0050*/ 	.short	0x000f
        /*0052*/ 	.short	0x0078
        /*0054*/ 	.byte	0x00, 0xf4, 0x21, 0x00


	//----- nvinfo : EIATTR_KPARAM_INFO
	.align		4
.L_21:
        /*0058*/ 	.byte	0x04, 0x17
        /*005a*/ 	.short	(.L_23 - .L_22)
.L_22:
        /*005c*/ 	.word	0x00000000
        /*0060*/ 	.short	0x000e
        /*0062*/ 	.short	0x0070
        /*0064*/ 	.byte	0x00, 0xf4, 0x21, 0x00


	//----- nvinfo : EIATTR_KPARAM_INFO
	.align		4
.L_23:
        /*0068*/ 	.byte	0x04, 0x17
        /*006a*/ 	.short	(.L_25 - .L_24)
.L_24:
        /*006c*/ 	.word	0x00000000
        /*0070*/ 	.short	0x000d
        /*0072*/ 	.short	0x0068
        /*0074*/ 	.byte	0x00, 0xf4, 0x21, 0x00


	//----- nvinfo : EIATTR_KPARAM_INFO
	.align		4
.L_25:
        /*0078*/ 	.byte	0x04, 0x17
        /*007a*/ 	.short	(.L_27 - .L_26)
.L_26:
        /*007c*/ 	.word	0x00000000
        /*0080*/ 	.short	0x000c
        /*0082*/ 	.short	0x0060
        /*0084*/ 	.byte	0x00, 0xf4, 0x21, 0x00


	//----- nvinfo : EIATTR_KPARAM_INFO
	.align		4
.L_27:
        /*0088*/ 	.byte	0x04, 0x17
        /*008a*/ 	.short	(.L_29 - .L_28)
.L_28:
        /*008c*/ 	.word	0x00000000
        /*0090*/ 	.short	0x000b
        /*0092*/ 	.short	0x0058
        /*0094*/ 	.byte	0x00, 0xf4, 0x21, 0x00


	//----- nvinfo : EIATTR_KPARAM_INFO
	.align		4
.L_29:
        /*0098*/ 	.byte	0x04, 0x17
        /*009a*/ 	.short	(.L_31 - .L_30)
.L_30:
        /*009c*/ 	.word	0x00000000
        /*00a0*/ 	.short	0x000a
        /*00a2*/ 	.short	0x0050
        /*00a4*/ 	.byte	0x00, 0xf4, 0x21, 0x00


	//----- nvinfo : EIATTR_KPARAM_INFO
	.align		4
.L_31:
        /*00a8*/ 	.byte	0x04, 0x17
        /*00aa*/ 	.short	(.L_33 - .L_32)
.L_32:
        /*00ac*/ 	.word	0x00000000
        /*00b0*/ 	.short	0x0009
        /*00b2*/ 	.short	0x0048
        /*00b4*/ 	.byte	0x00, 0xf4, 0x21, 0x00


	//----- nvinfo : EIATTR_KPARAM_INFO
	.align		4
.L_33:
        /*00b8*/ 	.byte	0x04, 0x17
        /*00ba*/ 	.short	(.L_35 - .L_34)
.L_34:
        /*00bc*/ 	.word	0x00000000
        /*00c0*/ 	.short	0x0008
        /*00c2*/ 	.short	0x0040
        /*00c4*/ 	.byte	0x00, 0xf4, 0x21, 0x00


	//----- nvinfo : EIATTR_KPARAM_INFO
	.align		4
.L_35:
        /*00c8*/ 	.byte	0x04, 0x17
        /*00ca*/ 	.short	(.L_37 - .L_36)
.L_36:
        /*00cc*/ 	.word	0x00000000
        /*00d0*/ 	.short	0x0007
        /*00d2*/ 	.short	0x0038
        /*00d4*/ 	.byte	0x00, 0xf4, 0x21, 0x00


	//----- nvinfo : EIATTR_KPARAM_INFO
	.align		4
.L_37:
        /*00d8*/ 	.byte	0x04, 0x17
        /*00da*/ 	.short	(.L_39 - .L_38)
.L_38:
        /*00dc*/ 	.word	0x00000000
        /*00e0*/ 	.short	0x0006
        /*00e2*/ 	.short	0x0030
        /*00e4*/ 	.byte	0x00, 0xf4, 0x21, 0x00


	//----- nvinfo : EIATTR_KPARAM_INFO
	.align		4
.L_39:
        /*00e8*/ 	.byte	0x04, 0x17
        /*00ea*/ 	.short	(.L_41 - .L_40)
.L_40:
        /*00ec*/ 	.word	0x00000000
        /*00f0*/ 	.short	0x0005
        /*00f2*/ 	.short	0x0028
        /*00f4*/ 	.byte	0x00, 0xf4, 0x21, 0x00


	//----- nvinfo : EIATTR_KPARAM_INFO
	.align		4
.L_41:
        /*00f8*/ 	.byte	0x04, 0x17
        /*00fa*/ 	.short	(.L_43 - .L_42)
.L_42:
        /*00fc*/ 	.word	0x00000000
        /*0100*/ 	.short	0x0004
        /*0102*/ 	.short	0x0020
        /*0104*/ 	.byte	0x00, 0xf4, 0x21, 0x00


	//----- nvinfo : EIATTR_KPARAM_INFO
	.align		4
.L_43:
        /*0108*/ 	.byte	0x04, 0x17
        /*010a*/ 	.short	(.L_45 - .L_44)
.L_44:
        /*010c*/ 	.word	0x00000000
        /*0110*/ 	.short	0x0003
        /*0112*/ 	.short	0x0018
        /*0114*/ 	.byte	0x00, 0xf4, 0x21, 0x00


	//----- nvinfo : EIATTR_KPARAM_INFO
	.align		4
.L_45:
        /*0118*/ 	.byte	0x04, 0x17
        /*011a*/ 	.short	(.L_47 - .L_46)
.L_46:
        /*011c*/ 	.word	0x00000000
        /*0120*/ 	.short	0x0002
        /*0122*/ 	.short	0x0010
        /*0124*/ 	.byte	0x00, 0xf4, 0x21, 0x00


	//----- nvinfo : EIATTR_KPARAM_INFO
	.align		4
.L_47:
        /*0128*/ 	.byte	0x04, 0x17
        /*012a*/ 	.short	(.L_49 - .L_48)
.L_48:
        /*012c*/ 	.word	0x00000000
        /*0130*/ 	.short	0x0001
        /*0132*/ 	.short	0x0008
        /*0134*/ 	.byte	0x00, 0xf4, 0x21, 0x00


	//----- nvinfo : EIATTR_KPARAM_INFO
	.align		4
.L_49:
        /*0138*/ 	.byte	0x04, 0x17
        /*013a*/ 	.short	(.L_51 - .L_50)
.L_50:
        /*013c*/ 	.word	0x00000000
        /*0140*/ 	.short	0x0000
        /*0142*/ 	.short	0x0000
        /*0144*/ 	.byte	0x00, 0xf4, 0x21, 0x00


	//----- nvinfo : EIATTR_SPARSE_MMA_MASK
	.align		4
.L_51:
        /*0148*/ 	.byte	0x03, 0x50
        /*014a*/ 	.short	0x0000


	//----- nvinfo : EIATTR_MAXREG_COUNT
	.align		4
        /*014c*/ 	.byte	0x03, 0x1b
        /*014e*/ 	.short	0x00ff


	//----- nvinfo : EIATTR_EXIT_INSTR_OFFSETS
	.align		4
        /*0150*/ 	.byte	0x04, 0x1c
        /*0152*/ 	.short	(.L_53 - .L_52)


	//   ....[0]....
.L_52:
        /*0154*/ 	.word	0x00000820


	//----- nvinfo : EIATTR_REQNTID
	.align		4
.L_53:
        /*0158*/ 	.byte	0x04, 0x10
        /*015a*/ 	.short	(.L_55 - .L_54)
.L_54:
        /*015c*/ 	.word	0x00000080
        /*0160*/ 	.word	0x00000001
        /*0164*/ 	.word	0x00000001


	//----- nvinfo : EIATTR_CBANK_PARAM_SIZE
	.align		4
.L_55:
        /*0168*/ 	.byte	0x03, 0x19
        /*016a*/ 	.short	0x009c


	//----- nvinfo : EIATTR_PARAM_CBANK
	.align		4
        /*016c*/ 	.byte	0x04, 0x0a
        /*016e*/ 	.short	(.L_57 - .L_56)
	.align		4
.L_56:
        /*0170*/ 	.word	index@(.nv.constant0.triton_poi_fused__native_batch_norm_legit_no_training__prelu_kernel_add_24)
        /*0174*/ 	.short	0x0210
        /*0176*/ 	.short	0x009c


	//----- nvinfo : EIATTR_SW_WAR
	.align		4
.L_57:
        /*0178*/ 	.byte	0x04, 0x36
        /*017a*/ 	.short	(.L_59 - .L_58)
.L_58:
        /*017c*/ 	.word	0x00000008
.L_59:


//--------------------- .nv.callgraph             --------------------------
	.section	.nv.callgraph,"",@"SHT_CUDA_CALLGRAPH"
	.align	4
	.sectionentsize	8
	.align		4
        /*0000*/ 	.word	0x00000000
	.align		4
        /*0004*/ 	.word	0xffffffff
	.align		4
        /*0008*/ 	.word	0x00000000
	.align		4
        /*000c*/ 	.word	0xfffffffe
	.align		4
        /*0010*/ 	.word	0x00000000
	.align		4
        /*0014*/ 	.word	0xfffffffd
	.align		4
        /*0018*/ 	.word	0x00000000
	.align		4
        /*001c*/ 	.word	0xfffffffc


//--------------------- .nv.constant4             --------------------------
	.section	.nv.constant4,"a",@progbits
	.align	8
	.align		8
.nv.constant4:
        /*0000*/ 	.dword	_$_str
	.align		8
        /*0008*/ 	.dword	_$_str_$_2


//--------------------- .text.triton_poi_fused__native_batch_norm_legit_no_training__prelu_kernel_add_24 --------------------------
	.section	.text.triton_poi_fused__native_batch_norm_legit_no_training__prelu_kernel_add_24,"ax",@progbits
	.align	128
        .global         triton_poi_fused__native_batch_norm_legit_no_training__prelu_kernel_add_24
        .type           triton_poi_fused__native_batch_norm_legit_no_training__prelu_kernel_add_24,@function
        .size           triton_poi_fused__native_batch_norm_legit_no_training__prelu_kernel_add_24,(.L_x_1 - triton_poi_fused__native_batch_norm_legit_no_training__prelu_kernel_add_24)
        .other          triton_poi_fused__native_batch_norm_legit_no_training__prelu_kernel_add_24,@"STO_CUDA_ENTRY STV_DEFAULT"
triton_poi_fused__native_batch_norm_legit_no_training__prelu_kernel_add_24:
.text.triton_poi_fused__native_batch_norm_legit_no_training__prelu_kernel_add_24:
[----:B------:R-:W-:Y:S01]  /*0000*/  LDC R1, c[0x0][0x28] ;  /* 0x00000a00ff017b82 */ /* 0x000fe20000000800 */
[----:B------:R-:W1:Y:S07]  /*0010*/  S2R R0, SR_TID.X ;  /* 0x0000000000007919 */ /* 0x000e6e0000002100 */
[----:B------:R-:W2:Y:S01]  /*0020*/  LDC.64 R4, c[0x0][0x220] ;  /* 0x00008800ff047b82 */ /* 0x000ea20000000a00 */
[----:B------:R-:W-:Y:S01]  /*0030*/  ULDC.64 UR4, c[0x0][0x208] ;  /* 0x0000820000047ab9 */ /* 0x000fe20000000a00 */
[----:B------:R-:W3:Y:S06]  /*0040*/  S2R R7, SR_CTAID.X ;  /* 0x0000000000077919 */ /* 0x000eec0000002500 */
[----:B------:R-:W4:Y:S08]  /*0050*/  LDC.64 R20, c[0x0][0x248] ;  /* 0x00009200ff147b82 */ /* 0x000f300000000a00 */
[----:B------:R-:W5:Y:S08]  /*0060*/  LDC.64 R14, c[0x0][0x258] ;  /* 0x00009600ff0e7b82 */ /* 0x000f700000000a00 */
[----:B------:R-:W5:Y:S01]  /*0070*/  LDC.64 R12, c[0x0][0x228] ;  /* 0x00008a00ff0c7b82 */ /* 0x000f620000000a00 */
[----:B-1----:R-:W-:-:S07]  /*0080*/  SHF.L.U32 R0, R0, 0x1, RZ ;  /* 0x0000000100007819 */ /* 0x002fce00000006ff */
[----:B------:R-:W1:Y:S01]  /*0090*/  LDC.64 R10, c[0x0][0x218] ;  /* 0x00008600ff0a7b82 */ /* 0x000e620000000a00 */
[----:B---3--:R-:W-:Y:S02]  /*00a0*/  SHF.R.S32.HI R2, RZ, 0x17, R7 ;  /* 0x00000017ff027819 */ /* 0x008fe40000011407 */
[----:B------:R-:W-:Y:S02]  /*00b0*/  LOP3.LUT R0, R0, 0xfe, RZ, 0xc0, !PT ;  /* 0x000000fe00007812 */ /* 0x000fe400078ec0ff */
[----:B------:R-:W-:-:S03]  /*00c0*/  SGXT R2, R2, 0x1 ;  /* 0x000000010202781a */ /* 0x000fc60000000200 */
[----:B------:R-:W3:Y:S01]  /*00d0*/  LDC.64 R24, c[0x0][0x240] ;  /* 0x00009000ff187b82 */ /* 0x000ee20000000a00 */
[----:B------:R-:W-:-:S04]  /*00e0*/  LEA R7, R7, R0, 0x8 ;  /* 0x0000000007077211 */ /* 0x000fc800078e40ff */
[----:B------:R-:W-:-:S03]  /*00f0*/  LEA.HI R2, R2, R7, RZ, 0x6 ;  /* 0x0000000702027211 */ /* 0x000fc600078f30ff */
[----:B------:R-:W3:Y:S01]  /*0100*/  LDC.64 R16, c[0x0][0x210] ;  /* 0x00008400ff107b82 */ /* 0x000ee20000000a00 */
[----:B------:R-:W-:-:S04]  /*0110*/  SHF.R.S32.HI R2, RZ, 0x6, R2 ;  /* 0x00000006ff027819 */ /* 0x000fc80000011402 */
[----:B------:R-:W-:-:S03]  /*0120*/  LEA.HI R0, R2, R2, RZ, 0x5 ;  /* 0x0000000202007211 */ /* 0x000fc600078f28ff */
[----:B------:R-:W3:Y:S01]  /*0130*/  LDC.64 R8, c[0x0][0x280] ;  /* 0x0000a000ff087b82 */ /* 0x000ee20000000a00 */
[----:B------:R-:W-:-:S04]  /*0140*/  LOP3.LUT R3, R0, 0xffffffe0, RZ, 0xc0, !PT ;  /* 0xffffffe000037812 */ /* 0x000fc800078ec0ff */
[----:B------:R-:W-:-:S03]  /*0150*/  IADD3 R2, R2, -R3, RZ ;  /* 0x8000000302027210 */ /* 0x000fc60007ffe0ff */
[----:B------:R-:W3:Y:S02]  /*0160*/  LDC.64 R18, c[0x0][0x238] ;  /* 0x00008e00ff127b82 */ /* 0x000ee40000000a00 */
[----:B--2---:R-:W-:-:S04]  /*0170*/  IMAD.WIDE R4, R2, 0x4, R4 ;  /* 0x0000000402047825 */ /* 0x004fc800078e0204 */
[C---:B----4-:R-:W-:Y:S01]  /*0180*/  IMAD.WIDE R20, R2.reuse, 0x4, R20 ;  /* 0x0000000402147825 */ /* 0x050fe200078e0214 */
[----:B------:R-:W2:Y:S01]  /*0190*/  LDG.E.EL R0, desc[UR4][R4.64] ;  /* 0x0000000404007981 */ /* 0x000ea2000c2e1900 */
[----:B------:R-:W4:Y:S03]  /*01a0*/  LDC.64 R28, c[0x0][0x230] ;  /* 0x00008c00ff1c7b82 */ /* 0x000f260000000a00 */
[----:B------:R1:W2:Y:S01]  /*01b0*/  LDG.E.EL R6, desc[UR4][R20.64] ;  /* 0x0000000414067981 */ /* 0x0002a2000c2e1900 */
[----:B-----5:R-:W-:-:S04]  /*01c0*/  IMAD.WIDE R14, R2, 0x4, R14 ;  /* 0x00000004020e7825 */ /* 0x020fc800078e020e */
[----:B------:R-:W5:Y:S01]  /*01d0*/  LDC.64 R22, c[0x0][0x268] ;  /* 0x00009a00ff167b82 */ /* 0x000f620000000a00 */
[C---:B0-----:R-:W-:Y:S01]  /*01e0*/  IMAD.WIDE R12, R2.reuse, 0x4, R12 ;  /* 0x00000004020c7825 */ /* 0x041fe200078e020c */
[----:B------:R0:W2:Y:S03]  /*01f0*/  LDG.E.EL R3, desc[UR4][R14.64] ;  /* 0x000000040e037981 */ /* 0x0000a6000c2e1900 */
[----:B-1----:R-:W-:-:S03]  /*0200*/  IMAD.WIDE R10, R2, 0x4, R10 ;  /* 0x00000004020a7825 */ /* 0x002fc600078e020a */
[----:B------:R-:W1:Y:S01]  /*0210*/  LDC.64 R20, c[0x0][0x288] ;  /* 0x0000a200ff147b82 */ /* 0x000e620000000a00 */
[----:B---3--:R-:W-:Y:S02]  /*0220*/  IMAD.WIDE R4, R2, 0x4, R24 ;  /* 0x0000000402047825 */ /* 0x008fe400078e0218 */
[----:B------:R3:W2:Y:S04]  /*0230*/  LDG.E.EL R24, desc[UR4][R12.64] ;  /* 0x000000040c187981 */ /* 0x0006a8000c2e1900 */
[----:B------:R0:W2:Y:S01]  /*0240*/  LDG.E.EL R25, desc[UR4][R10.64] ;  /* 0x000000040a197981 */ /* 0x0000a2000c2e1900 */
[----:B------:R-:W1:Y:S01]  /*0250*/  LDC.64 R26, c[0x0][0x250] ;  /* 0x00009400ff1a7b82 */ /* 0x000e620000000a00 */
[C---:B------:R-:W-:Y:S02]  /*0260*/  IMAD.WIDE R16, R7.reuse, 0x4, R16 ;  /* 0x0000000407107825 */ /* 0x040fe400078e0210 */
[----:B------:R-:W2:Y:S02]  /*0270*/  LDG.E.EL R4, desc[UR4][R4.64] ;  /* 0x0000000404047981 */ /* 0x000ea4000c2e1900 */
[----:B------:R-:W-:-:S02]  /*0280*/  IMAD.WIDE R8, R7, 0x4, R8 ;  /* 0x0000000407087825 */ /* 0x000fc400078e0208 */
[----:B------:R-:W2:Y:S01]  /*0290*/  LDG.E.64 R16, desc[UR4][R16.64] ;  /* 0x0000000410107981 */ /* 0x000ea2000c1e1b00 */
[----:B0-----:R-:W0:Y:S01]  /*02a0*/  LDC.64 R14, c[0x0][0x278] ;  /* 0x00009e00ff0e7b82 */ /* 0x001e220000000a00 */
[C---:B------:R-:W-:Y:S02]  /*02b0*/  IMAD.WIDE R18, R7.reuse, 0x4, R18 ;  /* 0x0000000407127825 */ /* 0x040fe400078e0212 */
[----:B------:R-:W2:Y:S02]  /*02c0*/  LDG.E.64 R8, desc[UR4][R8.64] ;  /* 0x0000000408087981 */ /* 0x000ea4000c1e1b00 */
[----:B----4-:R-:W-:Y:S02]  /*02d0*/  IMAD.WIDE R28, R2, 0x4, R28 ;  /* 0x00000004021c7825 */ /* 0x010fe400078e021c */
[----:B------:R-:W4:Y:S01]  /*02e0*/  LDG.E.64 R18, desc[UR4][R18.64] ;  /* 0x0000000412127981 */ /* 0x000f22000c1e1b00 */
[----:B---3--:R-:W3:Y:S01]  /*02f0*/  LDC.64 R12, c[0x0][0x260] ;  /* 0x00009800ff0c7b82 */ /* 0x008ee20000000a00 */
[----:B-----5:R-:W-:-:S02]  /*0300*/  IMAD.WIDE R22, R7, 0x4, R22 ;  /* 0x0000000407167825 */ /* 0x020fc400078e0216 */
[----:B------:R-:W5:Y:S02]  /*0310*/  LDG.E.EL R5, desc[UR4][R28.64] ;  /* 0x000000041c057981 */ /* 0x000f64000c2e1900 */
[C---:B-1----:R-:W-:Y:S02]  /*0320*/  IMAD.WIDE R20, R2.reuse, 0x4, R20 ;  /* 0x0000000402147825 */ /* 0x042fe400078e0214 */
[----:B------:R-:W5:Y:S01]  /*0330*/  LDG.E.64 R22, desc[UR4][R22.64] ;  /* 0x0000000416167981 */ /* 0x000f62000c1e1b00 */
[----:B------:R-:W1:Y:S01]  /*0340*/  LDC.64 R10, c[0x0][0x270] ;  /* 0x00009c00ff0a7b82 */ /* 0x000e620000000a00 */
[C---:B------:R-:W-:Y:S02]  /*0350*/  IMAD.WIDE R26, R2.reuse, 0x4, R26 ;  /* 0x00000004021a7825 */ /* 0x040fe400078e021a */
[----:B------:R-:W5:Y:S04]  /*0360*/  LDG.E.EL R20, desc[UR4][R20.64] ;  /* 0x0000000414147981 */ /* 0x000f68000c2e1900 */
[----:B------:R1:W5:Y:S01]  /*0370*/  LDG.E.EL R26, desc[UR4][R26.64] ;  /* 0x000000041a1a7981 */ /* 0x000362000c2e1900 */
[----:B0-----:R-:W-:-:S06]  /*0380*/  IMAD.WIDE R14, R2, 0x4, R14 ;  /* 0x00000004020e7825 */ /* 0x001fcc00078e020e */
[----:B------:R-:W5:Y:S01]  /*0390*/  LDG.E.EL R14, desc[UR4][R14.64] ;  /* 0x000000040e0e7981 */ /* 0x000f62000c2e1900 */
[----:B---3--:R-:W-:-:S06]  /*03a0*/  IMAD.WIDE R12, R2, 0x4, R12 ;  /* 0x00000004020c7825 */ /* 0x008fcc00078e020c */
[----:B------:R-:W3:Y:S01]  /*03b0*/  LDG.E.EL R12, desc[UR4][R12.64] ;  /* 0x000000040c0c7981 */ /* 0x000ee2000c2e1900 */
[----:B-1----:R-:W-:-:S06]  /*03c0*/  IMAD.WIDE R10, R2, 0x4, R10 ;  /* 0x00000004020a7825 */ /* 0x002fcc00078e020a */
[----:B------:R0:W3:Y:S01]  /*03d0*/  LDG.E.EL R10, desc[UR4][R10.64] ;  /* 0x000000040a0a7981 */ /* 0x0000e2000c2e1900 */
[----:B--2---:R-:W-:-:S04]  /*03e0*/  FADD R0, R0, 9.9999997473787516356e-06 ;  /* 0x3727c5ac00007421 */ /* 0x004fc80000000000 */
[----:B------:R-:W1:Y:S01]  /*03f0*/  MUFU.SQRT R2, R0 ;  /* 0x0000000000027308 */ /* 0x000e620000002000 */
[----:B------:R-:W-:-:S07]  /*0400*/  FADD R6, R6, 9.9999997473787516356e-06 ;  /* 0x3727c5ac06067421 */ /* 0x000fce0000000000 */
[----:B------:R-:W2:Y:S01]  /*0410*/  MUFU.SQRT R27, R6 ;  /* 0x00000006001b7308 */ /* 0x000ea20000002000 */
[C---:B-1----:R-:W-:Y:S02]  /*0420*/  FSETP.GT.AND P0, PT, R2.reuse, 8.50705917302346158658e+37, PT ;  /* 0x7e8000000200780b */ /* 0x042fe40003f04000 */
[----:B------:R-:W-:Y:S02]  /*0430*/  FSETP.GEU.AND P2, PT, R2, 1.175494350822287508e-38, PT ;  /* 0x008000000200780b */ /* 0x000fe40003f4e000 */
[C---:B--2---:R-:W-:Y:S02]  /*0440*/  FSETP.GT.AND P1, PT, R27.reuse, 8.50705917302346158658e+37, PT ;  /* 0x7e8000001b00780b */ /* 0x044fe40003f24000 */
[----:B------:R-:W-:-:S07]  /*0450*/  FSETP.GEU.AND P3, PT, R27, 1.175494350822287508e-38, PT ;  /* 0x008000001b00780b */ /* 0x000fce0003f6e000 */
[----:B------:R-:W-:Y:S01]  /*0460*/  @P0 FMUL R2, R2, 0.25 ;  /* 0x3e80000002020820 */ /* 0x000fe20000400000 */
[----:B------:R-:W-:-:S03]  /*0470*/  HFMA2.MMA R6, -RZ, RZ, 1.625, 0 ;  /* 0x3e800000ff067435 */ /* 0x000fc600000001ff */
[----:B------:R-:W-:Y:S01]  /*0480*/  @!P2 FMUL R2, R2, 16777216 ;  /* 0x4b8000000202a820 */ /* 0x000fe20000400000 */
[----:B------:R-:W-:-:S05]  /*0490*/  @P1 FMUL R27, R27, 0.25 ;  /* 0x3e8000001b1b1820 */ /* 0x000fca0000400000 */
[----:B------:R-:W1:Y:S01]  /*04a0*/  MUFU.RCP R2, R2 ;  /* 0x0000000200027308 */ /* 0x000e620000001000 */
[----:B------:R-:W-:Y:S01]  /*04b0*/  @!P3 FMUL R27, R27, 16777216 ;  /* 0x4b8000001b1bb820 */ /* 0x000fe20000400000 */
[----:B0-----:R-:W-:-:S06]  /*04c0*/  FSEL R11, R6, 1, P0 ;  /* 0x3f800000060b7808 */ /* 0x001fcc0000000000 */
[----:B------:R-:W0:Y:S01]  /*04d0*/  MUFU.RCP R27, R27 ;  /* 0x0000001b001b7308 */ /* 0x000e220000001000 */
[----:B------:R-:W-:Y:S01]  /*04e0*/  FSEL R6, R6, 1, P1 ;  /* 0x3f80000006067808 */ /* 0x000fe20000800000 */
[----:B------:R-:W-:Y:S01]  /*04f0*/  @!P2 FMUL R11, R11, 16777216 ;  /* 0x4b8000000b0ba820 */ /* 0x000fe20000400000 */
[--C-:B------:R-:W-:Y:S01]  /*0500*/  FADD R13, R16, -R25.reuse ;  /* 0x80000019100d7221 */ /* 0x100fe20000000000 */
[----:B------:R-:W-:Y:S01]  /*0510*/  FADD R17, R17, -R25 ;  /* 0x8000001911117221 */ /* 0x000fe20000000000 */
[----:B------:R-:W-:Y:S01]  /*0520*/  FSETP.GT.AND P0, PT, R8, RZ, PT ;  /* 0x000000ff0800720b */ /* 0x000fe20003f04000 */
[----:B------:R-:W-:Y:S01]  /*0530*/  @!P3 FMUL R6, R6, 16777216 ;  /* 0x4b8000000606b820 */ /* 0x000fe20000400000 */
[----:B-1----:R-:W-:Y:S01]  /*0540*/  FMUL R0, R2, R11 ;  /* 0x0000000b02007220 */ /* 0x002fe20000400000 */
[--C-:B----4-:R-:W-:Y:S01]  /*0550*/  FADD R11, R18, -R4.reuse ;  /* 0x80000004120b7221 */ /* 0x110fe20000000000 */
[----:B------:R-:W-:Y:S02]  /*0560*/  FADD R19, R19, -R4 ;  /* 0x8000000413137221 */ /* 0x000fe40000000000 */
[C---:B------:R-:W-:Y:S01]  /*0570*/  FMUL R4, R0.reuse, R13 ;  /* 0x0000000d00047220 */ /* 0x040fe20000400000 */
[----:B------:R-:W-:Y:S01]  /*0580*/  FMUL R0, R0, R17 ;  /* 0x0000001100007220 */ /* 0x000fe20000400000 */
[----:B------:R-:W-:Y:S01]  /*0590*/  FSETP.GT.AND P2, PT, R9, RZ, PT ;  /* 0x000000ff0900720b */ /* 0x000fe20003f44000 */
[----:B------:R-:W1:Y:S01]  /*05a0*/  LDC.64 R16, c[0x0][0x2a0] ;  /* 0x0000a800ff107b82 */ /* 0x000e620000000a00 */
[----:B0-----:R-:W-:Y:S01]  /*05b0*/  FMUL R6, R27, R6 ;  /* 0x000000061b067220 */ /* 0x001fe20000400000 */
[--C-:B-----5:R-:W-:Y:S01]  /*05c0*/  FFMA R4, R24, R4, R5.reuse ;  /* 0x0000000418047223 */ /* 0x120fe20000000005 */
[----:B------:R-:W-:Y:S01]  /*05d0*/  FSETP.GT.AND P1, PT, R22, RZ, PT ;  /* 0x000000ff1600720b */ /* 0x000fe20003f24000 */
[----:B------:R-:W-:Y:S01]  /*05e0*/  FFMA R5, R24, R0, R5 ;  /* 0x0000000018057223 */ /* 0x000fe20000000005 */
[C---:B------:R-:W-:Y:S01]  /*05f0*/  FMUL R2, R6.reuse, R11 ;  /* 0x0000000b06027220 */ /* 0x040fe20000400000 */
[----:B------:R-:W-:-:S02]  /*0600*/  FMUL R6, R6, R19 ;  /* 0x0000001306067220 */ /* 0x000fc40000400000 */
[----:B------:R-:W0:Y:S01]  /*0610*/  LDC.64 R24, c[0x0][0x290] ;  /* 0x0000a400ff187b82 */ /* 0x000e220000000a00 */
[----:B------:R-:W-:Y:S01]  /*0620*/  @!P0 FMUL R8, R8, R20 ;  /* 0x0000001408088220 */ /* 0x000fe20000400000 */
[----:B------:R-:W-:-:S06]  /*0630*/  FSETP.GT.AND P0, PT, R23, RZ, PT ;  /* 0x000000ff1700720b */ /* 0x000fcc0003f04000 */
[----:B------:R-:W2:Y:S01]  /*0640*/  LDC.64 R18, c[0x0][0x298] ;  /* 0x0000a600ff127b82 */ /* 0x000ea20000000a00 */
[C-C-:B------:R-:W-:Y:S01]  /*0650*/  FFMA R2, R26.reuse, R2, R3.reuse ;  /* 0x000000021a027223 */ /* 0x140fe20000000003 */
[----:B------:R-:W-:Y:S01]  /*0660*/  FFMA R3, R26, R6, R3 ;  /* 0x000000061a037223 */ /* 0x000fe20000000003 */
[----:B---3--:R-:W-:Y:S01]  /*0670*/  FMUL R13, R12, R4 ;  /* 0x000000040c0d7220 */ /* 0x008fe20000400000 */
[----:B------:R-:W-:Y:S01]  /*0680*/  @!P2 FMUL R9, R9, R20 ;  /* 0x000000140909a220 */ /* 0x000fe20000400000 */
[----:B------:R-:W-:Y:S01]  /*0690*/  FMUL R11, R14, R2 ;  /* 0x000000020e0b7220 */ /* 0x000fe20000400000 */
[----:B------:R-:W-:Y:S01]  /*06a0*/  @!P1 FMUL R22, R22, R10 ;  /* 0x0000000a16169220 */ /* 0x000fe20000400000 */
[----:B------:R-:W-:Y:S01]  /*06b0*/  FMUL R14, R14, R3 ;  /* 0x000000030e0e7220 */ /* 0x000fe20000400000 */
[----:B------:R-:W-:Y:S01]  /*06c0*/  FMUL R12, R12, R5 ;  /* 0x000000050c0c7220 */ /* 0x000fe20000400000 */
[----:B------:R-:W-:Y:S02]  /*06d0*/  FSETP.GT.AND P1, PT, R2, RZ, PT ;  /* 0x000000ff0200720b */ /* 0x000fe40003f24000 */
[----:B------:R-:W-:-:S02]  /*06e0*/  FSETP.GT.AND P3, PT, R3, RZ, PT ;  /* 0x000000ff0300720b */ /* 0x000fc40003f64000 */
[----:B------:R-:W-:Y:S02]  /*06f0*/  FSETP.GT.AND P2, PT, R4, RZ, PT ;  /* 0x000000ff0400720b */ /* 0x000fe40003f44000 */
[----:B------:R-:W-:Y:S01]  /*0700*/  FSETP.GT.AND P4, PT, R5, RZ, PT ;  /* 0x000000ff0500720b */ /* 0x000fe20003f84000 */
[----:B------:R-:W-:Y:S01]  /*0710*/  @!P0 FMUL R23, R23, R10 ;  /* 0x0000000a17178220 */ /* 0x000fe20000400000 */
[----:B------:R-:W-:Y:S02]  /*0720*/  FSEL R11, R2, R11, P1 ;  /* 0x0000000b020b7208 */ /* 0x000fe40000800000 */
[----:B------:R-:W-:Y:S02]  /*0730*/  FSEL R14, R3, R14, P3 ;  /* 0x0000000e030e7208 */ /* 0x000fe40001800000 */
[----:B------:R-:W-:Y:S02]  /*0740*/  FSEL R13, R4, R13, P2 ;  /* 0x0000000d040d7208 */ /* 0x000fe40001000000 */
[----:B------:R-:W-:Y:S01]  /*0750*/  FSEL R12, R5, R12, P4 ;  /* 0x0000000c050c7208 */ /* 0x000fe20002000000 */
[----:B------:R-:W-:Y:S01]  /*0760*/  FADD R11, R11, R8 ;  /* 0x000000080b0b7221 */ /* 0x000fe20000000000 */
[----:B------:R-:W-:Y:S01]  /*0770*/  FADD R14, R14, R9 ;  /* 0x000000090e0e7221 */ /* 0x000fe20000000000 */
[----:B------:R-:W-:-:S02]  /*0780*/  FADD R22, R13, R22 ;  /* 0x000000160d167221 */ /* 0x000fc40000000000 */
[----:B------:R-:W-:Y:S01]  /*0790*/  FADD R23, R12, R23 ;  /* 0x000000170c177221 */ /* 0x000fe20000000000 */
[----:B0-----:R-:W-:-:S04]  /*07a0*/  IMAD.WIDE R24, R7, 0x4, R24 ;  /* 0x0000000407187825 */ /* 0x001fc800078e0218 */
[----:B------:R-:W-:Y:S01]  /*07b0*/  FADD R22, R11, R22 ;  /* 0x000000160b167221 */ /* 0x000fe20000000000 */
[----:B------:R-:W-:Y:S01]  /*07c0*/  FADD R23, R14, R23 ;  /* 0x000000170e177221 */ /* 0x000fe20000000000 */
[C---:B--2---:R-:W-:Y:S01]  /*07d0*/  IMAD.WIDE R18, R7.reuse, 0x4, R18 ;  /* 0x0000000407127825 */ /* 0x044fe200078e0212 */
[----:B------:R-:W-:Y:S03]  /*07e0*/  STG.E.64 desc[UR4][R24.64], R4 ;  /* 0x0000000418007986 */ /* 0x000fe6000c101b04 */
[----:B-1----:R-:W-:Y:S01]  /*07f0*/  IMAD.WIDE R16, R7, 0x4, R16 ;  /* 0x0000000407107825 */ /* 0x002fe200078e0210 */
[----:B------:R-:W-:Y:S04]  /*0800*/  STG.E.64 desc[UR4][R18.64], R2 ;  /* 0x0000000212007986 */ /* 0x000fe8000c101b04 */
[----:B------:R-:W-:Y:S01]  /*0810*/  STG.E.64 desc[UR4][R16.64], R22 ;  /* 0x0000001610007986 */ /* 0x000fe2000c101b04 */
[----:B------:R-:W-:Y:S05]  /*0820*/  EXIT ;  /* 0x000000000000794d */ /* 0x000fea0003800000 */
.L_x_0:
[----:B------:R-:W-:-:S00]  /*0830*/  BRA `(.L_x_0) ;  /* 0xfffffffc00fc7947 */ /* 0x000fc0000383ffff */
[----:B------:R-:W-:-:S00]  /*0840*/  NOP ;  /* 0x0000000000007918 */ /* 0x000fc00000000000 */
        /* <DEDUP_REMOVED lines=11> */
.L_x_1:


//--------------------- .nv.global.init           --------------------------
	.section	.nv.global.init,"aw",@progbits
.nv.global.init:
	.type		_$_str,@object
	.size		_$_str,(_$_str_$_2 - _$_str)
_$_str:
        /*0000*/ 	.byte	0x5f, 0x5f, 0x43, 0x55, 0x44, 0x41, 0x5f, 0x46, 0x54, 0x5a, 0x00
	.type		_$_str_$_2,@object
	.size		_$_str_$_2,(.L_1 - _$_str_$_2)
_$_str_$_2:
        /*000b*/ 	.byte	0x5f, 0x5f, 0x43, 0x55, 0x44, 0x41, 0x5f, 0x50, 0x52, 0x45, 0x43, 0x5f, 0x53, 0x51, 0x52, 0x54
        /*001b*/ 	.byte	0x00
.L_1:


//--------------------- .nv.constant0.triton_poi_fused__native_batch_norm_legit_no_training__prelu_kernel_add_24 --------------------------
	.section	.nv.constant0.triton_poi_fused__native_batch_norm_legit_no_training__prelu_kernel_add_24,"a",@progbits
	.sectionflags	@""
	.align	4
.nv.constant0.triton_poi_fused__native_batch_norm_legit_no_training__prelu_kernel_add_24:
	.zero		684
